//
// Generated by NVIDIA NVVM Compiler
//
// Compiler Build ID: CL-36424714
// Cuda compilation tools, release 13.0, V13.0.88
// Based on NVVM 20.0.0
//

.version 9.0
.target sm_100
.address_size 64

	// .globl	_Z7ColoredPhPKhiifff

.visible .entry _Z7ColoredPhPKhiifff(
	.param .u64 .ptr .align 1 _Z7ColoredPhPKhiifff_param_0,
	.param .u64 .ptr .align 1 _Z7ColoredPhPKhiifff_param_1,
	.param .u32 _Z7ColoredPhPKhiifff_param_2,
	.param .u32 _Z7ColoredPhPKhiifff_param_3,
	.param .f32 _Z7ColoredPhPKhiifff_param_4,
	.param .f32 _Z7ColoredPhPKhiifff_param_5,
	.param .f32 _Z7ColoredPhPKhiifff_param_6
)
{
	.reg .pred 	%p<2>;
	.reg .b16 	%rs<7>;
	.reg .b32 	%r<20>;
	.reg .b32 	%f<14>;
	.reg .b64 	%rd<8>;

	ld.param.u64 	%rd1, [_Z7ColoredPhPKhiifff_param_0];
	ld.param.u64 	%rd2, [_Z7ColoredPhPKhiifff_param_1];
	ld.param.u32 	%r2, [_Z7ColoredPhPKhiifff_param_2];
	ld.param.u32 	%r3, [_Z7ColoredPhPKhiifff_param_3];
	ld.param.f32 	%f1, [_Z7ColoredPhPKhiifff_param_4];
	ld.param.f32 	%f2, [_Z7ColoredPhPKhiifff_param_5];
	ld.param.f32 	%f3, [_Z7ColoredPhPKhiifff_param_6];
	mov.u32 	%r4, %ctaid.x;
	mov.u32 	%r5, %ntid.x;
	mov.u32 	%r6, %tid.x;
	mad.lo.s32 	%r1, %r4, %r5, %r6;
	mul.lo.s32 	%r7, %r3, %r2;
	setp.ge.s32 	%p1, %r1, %r7;
	@%p1 bra 	$L__BB0_2;
	cvta.to.global.u64 	%rd3, %rd2;
	cvta.to.global.u64 	%rd4, %rd1;
	mul.wide.s32 	%rd5, %r1, 4;
	add.s64 	%rd6, %rd3, %rd5;
	ld.global.nc.u32 	%r8, [%rd6];
	bfe.u32 	%r9, %r8, 0, 8;
	cvt.u16.u32 	%rs1, %r9;
	and.b16  	%rs2, %rs1, 255;
	bfe.u32 	%r10, %r8, 8, 8;
	cvt.u16.u32 	%rs3, %r10;
	and.b16  	%rs4, %rs3, 255;
	bfe.u32 	%r11, %r8, 16, 8;
	cvt.u16.u32 	%rs5, %r11;
	and.b16  	%rs6, %rs5, 255;
	cvt.rn.f32.u16 	%f4, %rs2;
	cvt.rn.f32.u16 	%f5, %rs4;
	mul.f32 	%f6, %f5, 0f3F1645A2;
	fma.rn.f32 	%f7, %f4, 0f3E991687, %f6;
	cvt.rn.f32.u16 	%f8, %rs6;
	fma.rn.f32 	%f9, %f8, 0f3DE978D5, %f7;
	mul.f32 	%f10, %f9, 0f3B808081;
	mul.f32 	%f11, %f1, %f10;
	cvt.rzi.u32.f32 	%r12, %f11;
	add.s64 	%rd7, %rd4, %rd5;
	mul.f32 	%f12, %f2, %f10;
	cvt.rzi.u32.f32 	%r13, %f12;
	mul.f32 	%f13, %f3, %f10;
	cvt.rzi.u32.f32 	%r14, %f13;
	prmt.b32 	%r15, %r12, %r13, 0x3340U;
	prmt.b32 	%r16, %r14, %r17, 0x3340U;
	prmt.b32 	%r18, %r15, %r16, 0x5410U;
	prmt.b32 	%r19, %r18, %r8, 0x7210U;
	st.global.u32 	[%rd7], %r19;
$L__BB0_2:
	ret;

}


// ===== COMPILED SASS (sm_100) =====

	.target	sm_100

	.elftype	@"ET_EXEC"


//--------------------- .note.nv.tkinfo           --------------------------
	.section	.note.nv.tkinfo,"",@"SHT_NOTE"
	.sectionflags	@"SHF_NOTE_NV_TKINFO"
	.tkinfo
        /*0018*/ 	.word	0x00000002
        /*0030*/ 	.string	""
        /*0030*/ 	.string	"ptxas"
        /*0030*/ 	.string	"Cuda compilation tools, release 13.0, V13.0.88"
        /*0030*/ 	.string	"Build cuda_13.0.r13.0/compiler.36424714_0"
        /*0030*/ 	.string	"-arch sm_100 -m 64 "



//--------------------- .note.nv.cuinfo           --------------------------
	.section	.note.nv.cuinfo,"",@"SHT_NOTE"
	.sectionflags	@"SHF_NOTE_NV_CUINFO"
        /*0018*/ 	.short	0x0002
        /*001a*/ 	.short	0x0064
        /*001c*/ 	.short	0x0082
	.zero		2


//--------------------- .nv.info                  --------------------------
	.section	.nv.info,"",@"SHT_CUDA_INFO"
	.align	4


	//----- nvinfo : EIATTR_REGCOUNT
	.align		4
        /*0000*/ 	.byte	0x04, 0x2f
        /*0002*/ 	.short	(.L_1 - .L_0)
	.align		4
.L_0:
        /*0004*/ 	.word	index@(_Z7ColoredPhPKhiifff)
        /*0008*/ 	.word	0x0000000c


	//----- nvinfo : EIATTR_FRAME_SIZE
	.align		4
.L_1:
        /*000c*/ 	.byte	0x04, 0x11
        /*000e*/ 	.short	(.L_3 - .L_2)
	.align		4
.L_2:
        /*0010*/ 	.word	index@(_Z7ColoredPhPKhiifff)
        /*0014*/ 	.word	0x00000000


	//----- nvinfo : EIATTR_MIN_STACK_SIZE
	.align		4
.L_3:
        /*0018*/ 	.byte	0x04, 0x12
        /*001a*/ 	.short	(.L_5 - .L_4)
	.align		4
.L_4:
        /*001c*/ 	.word	index@(_Z7ColoredPhPKhiifff)
        /*0020*/ 	.word	0x00000000
.L_5:


//--------------------- .nv.compat                --------------------------
	.section	.nv.compat,"",@"SHT_CUDA_COMPAT_INFO"
	.align	4
        /*0000*/ 	.byte	0x02, 0x09, 0x00, 0x00, 0x02, 0x02, 0x01, 0x00, 0x02, 0x05, 0x05, 0x00, 0x03, 0x07, 0x01, 0x01
        /*0010*/ 	.byte	0x02, 0x03, 0x00, 0x00, 0x02, 0x06, 0x01, 0x00, 0x04, 0x0b, 0x08, 0x00, 0x09, 0x00, 0x00, 0x00
        /*0020*/ 	.byte	0x00, 0x00, 0x00, 0x00


//--------------------- .nv.info._Z7ColoredPhPKhiifff --------------------------
	.section	.nv.info._Z7ColoredPhPKhiifff,"",@"SHT_CUDA_INFO"
	.sectionflags	@""
	.align	4


	//----- nvinfo : EIATTR_CUDA_API_VERSION
	.align		4
        /*0000*/ 	.byte	0x04, 0x37
        /*0002*/ 	.short	(.L_7 - .L_6)
.L_6:
        /*0004*/ 	.word	0x00000082


	//----- nvinfo : EIATTR_KPARAM_INFO
	.align		4
.L_7:
        /*0008*/ 	.byte	0x04, 0x17
        /*000a*/ 	.short	(.L_9 - .L_8)
.L_8:
        /*000c*/ 	.word	0x00000000
        /*0010*/ 	.short	0x0006
        /*0012*/ 	.short	0x0020
        /*0014*/ 	.byte	0x00, 0xf0, 0x11, 0x00


	//----- nvinfo : EIATTR_KPARAM_INFO
	.align		4
.L_9:
        /*0018*/ 	.byte	0x04, 0x17
        /*001a*/ 	.short	(.L_11 - .L_10)
.L_10:
        /*001c*/ 	.word	0x00000000
        /*0020*/ 	.short	0x0005
        /*0022*/ 	.short	0x001c
        /*0024*/ 	.byte	0x00, 0xf0, 0x11, 0x00


	//----- nvinfo : EIATTR_KPARAM_INFO
	.align		4
.L_11:
        /*0028*/ 	.byte	0x04, 0x17
        /*002a*/ 	.short	(.L_13 - .L_12)
.L_12:
        /*002c*/ 	.word	0x00000000
        /*0030*/ 	.short	0x0004
        /*0032*/ 	.short	0x0018
        /*0034*/ 	.byte	0x00, 0xf0, 0x11, 0x00


	//----- nvinfo : EIATTR_KPARAM_INFO
	.align		4
.L_13:
        /*0038*/ 	.byte	0x04, 0x17
        /*003a*/ 	.short	(.L_15 - .L_14)
.L_14:
        /*003c*/ 	.word	0x00000000
        /*0040*/ 	.short	0x0003
        /*0042*/ 	.short	0x0014
        /*0044*/ 	.byte	0x00, 0xf0, 0x11, 0x00


	//----- nvinfo : EIATTR_KPARAM_INFO
	.align		4
.L_15:
        /*0048*/ 	.byte	0x04, 0x17
        /*004a*/ 	.short	(.L_17 - .L_16)
.L_16:
        /*004c*/ 	.word	0x00000000
        /*0050*/ 	.short	0x0002
        /*0052*/ 	.short	0x0010
        /*0054*/ 	.byte	0x00, 0xf0, 0x11, 0x00


	//----- nvinfo : EIATTR_KPARAM_INFO
	.align		4
.L_17:
        /*0058*/ 	.byte	0x04, 0x17
        /*005a*/ 	.short	(.L_19 - .L_18)
.L_18:
        /*005c*/ 	.word	0x00000000
        /*0060*/ 	.short	0x0001
        /*0062*/ 	.short	0x0008
        /*0064*/ 	.byte	0x00, 0xf5, 0x21, 0x00


	//----- nvinfo : EIATTR_KPARAM_INFO
	.align		4
.L_19:
        /*0068*/ 	.byte	0x04, 0x17
        /*006a*/ 	.short	(.L_21 - .L_20)
.L_20:
        /*006c*/ 	.word	0x00000000
        /*0070*/ 	.short	0x0000
        /*0072*/ 	.short	0x0000
        /*0074*/ 	.byte	0x00, 0xf5, 0x21, 0x00


	//----- nvinfo : EIATTR_SPARSE_MMA_MASK
	.align		4
.L_21:
        /*0078*/ 	.byte	0x03, 0x50
        /*007a*/ 	.short	0x0000


	//----- nvinfo : EIATTR_MAXREG_COUNT
	.align		4
        /*007c*/ 	.byte	0x03, 0x1b
        /*007e*/ 	.short	0x00ff


	//----- nvinfo : EIATTR_MERCURY_ISA_VERSION
	.align		4
        /*0080*/ 	.byte	0x03, 0x5f
        /*0082*/ 	.short	0x0101


	//----- nvinfo : EIATTR_VRC_CTA_INIT_COUNT
	.align		4
        /*0084*/ 	.byte	0x02, 0x4a
	.zero		1
	.zero		1


	//----- nvinfo : EIATTR_EXIT_INSTR_OFFSETS
	.align		4
        /*0088*/ 	.byte	0x04, 0x1c
        /*008a*/ 	.short	(.L_23 - .L_22)


	//   ....[0]....
.L_22:
        /*008c*/ 	.word	0x00000080


	//   ....[1]....
        /*0090*/ 	.word	0x00000260


	//----- nvinfo : EIATTR_CBANK_PARAM_SIZE
	.align		4
.L_23:
        /*0094*/ 	.byte	0x03, 0x19
        /*0096*/ 	.short	0x0024


	//----- nvinfo : EIATTR_PARAM_CBANK
	.align		4
        /*0098*/ 	.byte	0x04, 0x0a
        /*009a*/ 	.short	(.L_25 - .L_24)
	.align		4
.L_24:
        /*009c*/ 	.word	index@(.nv.constant0._Z7ColoredPhPKhiifff)
        /*00a0*/ 	.short	0x0380
        /*00a2*/ 	.short	0x0024


	//----- nvinfo : EIATTR_SW_WAR
	.align		4
.L_25:
        /*00a4*/ 	.byte	0x04, 0x36
        /*00a6*/ 	.short	(.L_27 - .L_26)
.L_26:
        /*00a8*/ 	.word	0x00000008
.L_27:


//--------------------- .nv.callgraph             --------------------------
	.section	.nv.callgraph,"",@"SHT_CUDA_CALLGRAPH"
	.align	4
	.sectionentsize	8
	.align		4
        /*0000*/ 	.word	0x00000000
	.align		4
        /*0004*/ 	.word	0xffffffff
	.align		4
        /*0008*/ 	.word	0x00000000
	.align		4
        /*000c*/ 	.word	0xfffffffe
	.align		4
        /*0010*/ 	.word	0x00000000
	.align		4
        /*0014*/ 	.word	0xfffffffd
	.align		4
        /*0018*/ 	.word	0x00000000
	.align		4
        /*001c*/ 	.word	0xfffffffc


//--------------------- .text._Z7ColoredPhPKhiifff --------------------------
	.section	.text._Z7ColoredPhPKhiifff,"ax",@progbits
	.align	128
        .global         _Z7ColoredPhPKhiifff
        .type           _Z7ColoredPhPKhiifff,@function
        .size           _Z7ColoredPhPKhiifff,(.L_x_1 - _Z7ColoredPhPKhiifff)
        .other          _Z7ColoredPhPKhiifff,@"STO_CUDA_ENTRY STV_DEFAULT"
_Z7ColoredPhPKhiifff:
.text._Z7ColoredPhPKhiifff:
[----:B------:R-:W0:Y:S01]  /*0000*/  LDC R1, c[0x0][0x37c] ;  /* 0x0000df00ff017b82 */ /* 0x000e220000000800 */
[----:B------:R-:W1:Y:S07]  /*0010*/  S2R R0, SR_TID.X ;  /* 0x0000000000007919 */ /* 0x000e6e0000002100 */
[----:B------:R-:W1:Y:S01]  /*0020*/  S2UR UR6, SR_CTAID.X ;  /* 0x00000000000679c3 */ /* 0x000e620000002500 */
[----:B------:R-:W2:Y:S07]  /*0030*/  LDCU.64 UR4, c[0x0][0x390] ;  /* 0x00007200ff0477ac */ /* 0x000eae0008000a00 */
[----:B------:R-:W1:Y:S01]  /*0040*/  LDC R5, c[0x0][0x360] ;  /* 0x0000d800ff057b82 */ /* 0x000e620000000800 */
[----:B--2---:R-:W-:Y:S01]  /*0050*/  UIMAD UR4, UR5, UR4, URZ ;  /* 0x00000004050472a4 */ /* 0x004fe2000f8e02ff */
[----:B-1----:R-:W-:-:S05]  /*0060*/  IMAD R5, R5, UR6, R0 ;  /* 0x0000000605057c24 */ /* 0x002fca000f8e0200 */
[----:B------:R-:W-:-:S13]  /*0070*/  ISETP.GE.AND P0, PT, R5, UR4, PT ;  /* 0x0000000405007c0c */ /* 0x000fda000bf06270 */
[----:B0-----:R-:W-:Y:S05]  /*0080*/  @P0 EXIT ;  /* 0x000000000000094d */ /* 0x001fea0003800000 */
[----:B------:R-:W0:Y:S01]  /*0090*/  LDC.64 R2, c[0x0][0x388] ;  /* 0x0000e200ff027b82 */ /* 0x000e220000000a00 */
[----:B------:R-:W1:Y:S01]  /*00a0*/  LDCU.64 UR4, c[0x0][0x358] ;  /* 0x00006b00ff0477ac */ /* 0x000e620008000a00 */
[----:B------:R-:W2:Y:S01]  /*00b0*/  LDCU.64 UR6, c[0x0][0x398] ;  /* 0x00007300ff0677ac */ /* 0x000ea20008000a00 */
[----:B------:R-:W3:Y:S01]  /*00c0*/  LDCU UR8, c[0x0][0x3a0] ;  /* 0x00007400ff0877ac */ /* 0x000ee20008000800 */
[----:B0-----:R-:W-:-:S05]  /*00d0*/  IMAD.WIDE R2, R5, 0x4, R2 ;  /* 0x0000000405027825 */ /* 0x001fca00078e0202 */
[----:B-1----:R0:W4:Y:S02]  /*00e0*/  LDG.E.CONSTANT R0, desc[UR4][R2.64] ;  /* 0x0000000402007981 */ /* 0x002124000c1e9900 */
[----:B0-----:R-:W0:Y:S02]  /*00f0*/  LDC.64 R2, c[0x0][0x380] ;  /* 0x0000e000ff027b82 */ /* 0x001e240000000a00 */
[----:B0-----:R-:W-:Y:S01]  /*0100*/  IMAD.WIDE R2, R5, 0x4, R2 ;  /* 0x0000000405027825 */ /* 0x001fe200078e0202 */
[C---:B----4-:R-:W-:Y:S02]  /*0110*/  PRMT R6, R0.reuse, 0x7771, RZ ;  /* 0x0000777100067816 */ /* 0x050fe400000000ff */
[C---:B------:R-:W-:Y:S02]  /*0120*/  PRMT R4, R0.reuse, 0x7770, RZ ;  /* 0x0000777000047816 */ /* 0x040fe400000000ff */
[----:B------:R-:W-:Y:S02]  /*0130*/  I2FP.F32.U32 R7, R6 ;  /* 0x0000000600077245 */ /* 0x000fe40000201000 */
[----:B------:R-:W-:-:S02]  /*0140*/  PRMT R6, R0, 0x7772, RZ ;  /* 0x0000777200067816 */ /* 0x000fc400000000ff */
[----:B------:R-:W-:Y:S01]  /*0150*/  I2FP.F32.U32 R4, R4 ;  /* 0x0000000400047245 */ /* 0x000fe20000201000 */
[----:B------:R-:W-:Y:S01]  /*0160*/  FMUL R7, R7, 0.58700001239776611328 ;  /* 0x3f1645a207077820 */ /* 0x000fe20000400000 */
[----:B------:R-:W-:-:S03]  /*0170*/  I2FP.F32.U32 R9, R6 ;  /* 0x0000000600097245 */ /* 0x000fc60000201000 */
[----:B------:R-:W-:-:S04]  /*0180*/  FFMA R4, R4, 0.29899999499320983887, R7 ;  /* 0x3e99168704047823 */ /* 0x000fc80000000007 */
[----:B------:R-:W-:-:S04]  /*0190*/  FFMA R4, R9, 0.11400000005960464478, R4 ;  /* 0x3de978d509047823 */ /* 0x000fc80000000004 */
[----:B------:R-:W-:-:S04]  /*01a0*/  FMUL R4, R4, 0.0039215688593685626984 ;  /* 0x3b80808104047820 */ /* 0x000fc80000400000 */
[C---:B--2---:R-:W-:Y:S01]  /*01b0*/  FMUL R6, R4.reuse, UR6 ;  /* 0x0000000604067c20 */ /* 0x044fe20008400000 */
[C---:B------:R-:W-:Y:S01]  /*01c0*/  FMUL R7, R4.reuse, UR7 ;  /* 0x0000000704077c20 */ /* 0x040fe20008400000 */
[----:B---3--:R-:W-:-:S04]  /*01d0*/  FMUL R4, R4, UR8 ;  /* 0x0000000804047c20 */ /* 0x008fc80008400000 */
[----:B------:R-:W-:Y:S08]  /*01e0*/  F2I.U32.TRUNC.NTZ R6, R6 ;  /* 0x0000000600067305 */ /* 0x000ff0000020f000 */
[----:B------:R-:W0:Y:S08]  /*01f0*/  F2I.U32.TRUNC.NTZ R7, R7 ;  /* 0x0000000700077305 */ /* 0x000e30000020f000 */
[----:B------:R-:W1:Y:S01]  /*0200*/  F2I.U32.TRUNC.NTZ R4, R4 ;  /* 0x0000000400047305 */ /* 0x000e62000020f000 */
[----:B0-----:R-:W-:-:S02]  /*0210*/  PRMT R8, R6, 0x3340, R7 ;  /* 0x0000334006087816 */ /* 0x001fc40000000007 */
[----:B-1----:R-:W-:-:S04]  /*0220*/  PRMT R9, R4, 0x3340, R1 ;  /* 0x0000334004097816 */ /* 0x002fc80000000001 */
[----:B------:R-:W-:-:S04]  /*0230*/  PRMT R9, R8, 0x5410, R9 ;  /* 0x0000541008097816 */ /* 0x000fc80000000009 */
[----:B------:R-:W-:-:S05]  /*0240*/  PRMT R9, R9, 0x7210, R0 ;  /* 0x0000721009097816 */ /* 0x000fca0000000000 */
[----:B------:R-:W-:Y:S01]  /*0250*/  STG.E desc[UR4][R2.64], R9 ;  /* 0x0000000902007986 */ /* 0x000fe2000c101904 */
[----:B------:R-:W-:Y:S05]  /*0260*/  EXIT ;  /* 0x000000000000794d */ /* 0x000fea0003800000 */
.L_x_0:
[----:B------:R-:W-:-:S00]  /*0270*/  BRA `(.L_x_0) ;  /* 0xfffffffc00fc7947 */ /* 0x000fc0000383ffff */
[----:B------:R-:W-:-:S00]  /*0280*/  NOP ;  /* 0x0000000000007918 */ /* 0x000fc00000000000 */
[----:B------:R-:W-:-:S00]  /*0290*/  NOP ;  /* 0x0000000000007918 */ /* 0x000fc00000000000 */
[----:B------:R-:W-:-:S00]  /*02a0*/  NOP ;  /* 0x0000000000007918 */ /* 0x000fc00000000000 */
[----:B------:R-:W-:-:S00]  /*02b0*/  NOP ;  /* 0x0000000000007918 */ /* 0x000fc00000000000 */
[----:B------:R-:W-:-:S00]  /*02c0*/  NOP ;  /* 0x0000000000007918 */ /* 0x000fc00000000000 */
[----:B------:R-:W-:-:S00]  /*02d0*/  NOP ;  /* 0x0000000000007918 */ /* 0x000fc00000000000 */
[----:B------:R-:W-:-:S00]  /*02e0*/  NOP ;  /* 0x0000000000007918 */ /* 0x000fc00000000000 */
[----:B------:R-:W-:-:S00]  /*02f0*/  NOP ;  /* 0x0000000000007918 */ /* 0x000fc00000000000 */
.L_x_1:


//--------------------- .nv.shared.reserved.0     --------------------------
	.section	.nv.shared.reserved.0,"aw",@nobits
	.weak		__nv_reservedSMEM_offset_0_alias
	.size		__nv_reservedSMEM_offset_0_alias, 0, 64
	.other		__nv_reservedSMEM_offset_0_alias,@"STO_CUDA_RESERVED_SHARED STV_DEFAULT"
__nv_reservedSMEM_offset_0_alias:
	.zero		0
	.zero		64


//--------------------- .nv.constant0._Z7ColoredPhPKhiifff --------------------------
	.section	.nv.constant0._Z7ColoredPhPKhiifff,"a",@progbits
	.sectionflags	@""
	.align	4
.nv.constant0._Z7ColoredPhPKhiifff:
	.zero		932


//--------------------- SYMBOLS --------------------------

	.type		.nv.reservedSmem.offset0,@object
	.size		.nv.reservedSmem.offset0,0x4
